	.headerflags	@"EF_CUDA_TEXMODE_UNIFIED EF_CUDA_64BIT_ADDRESS EF_CUDA_ACCELERATORS EF_CUDA_SM90 EF_CUDA_VIRTUAL_SM(EF_CUDA_SM90)"
	.elftype	@"ET_EXEC"


//--------------------- .nv.info                  --------------------------
	.section	.nv.info,"",@"SHT_CUDA_INFO"
	.align	4


	//----- nvinfo : EIATTR_REGCOUNT
	.align		4
        /*0000*/ 	.byte	0x04, 0x2f
        /*0002*/ 	.short	(.L_1 - .L_0)
	.align		4
.L_0:
        /*0004*/ 	.word	index@(triton_poi_fused_add_25)
        /*0008*/ 	.word	0x00000020


	//----- nvinfo : EIATTR_MIN_STACK_SIZE
	.align		4
.L_1:
        /*000c*/ 	.byte	0x04, 0x12
        /*000e*/ 	.short	(.L_3 - .L_2)
	.align		4
.L_2:
        /*0010*/ 	.word	index@(triton_poi_fused_add_25)
        /*0014*/ 	.word	0x00000000


	//----- nvinfo : EIATTR_FRAME_SIZE
	.align		4
.L_3:
        /*0018*/ 	.byte	0x04, 0x11
        /*001a*/ 	.short	(.L_5 - .L_4)
	.align		4
.L_4:
        /*001c*/ 	.word	index@(triton_poi_fused_add_25)
        /*0020*/ 	.word	0x00000000


	//----- nvinfo : EIATTR_MIN_STACK_SIZE
	.align		4
.L_5:
        /*0024*/ 	.byte	0x04, 0x12
        /*0026*/ 	.short	(.L_7 - .L_6)
	.align		4
.L_6:
        /*0028*/ 	.word	index@(triton_poi_fused_add_25)
        /*002c*/ 	.word	0x00000000
.L_7:


//--------------------- .nv.info.triton_poi_fused_add_25 --------------------------
	.section	.nv.info.triton_poi_fused_add_25,"",@"SHT_CUDA_INFO"
	.sectionflags	@""
	.align	4


	//----- nvinfo : EIATTR_CUDA_API_VERSION
	.align		4
        /*0000*/ 	.byte	0x04, 0x37
        /*0002*/ 	.short	(.L_9 - .L_8)
.L_8:
        /*0004*/ 	.word	0x0000007c


	//----- nvinfo : EIATTR_KPARAM_INFO
	.align		4
.L_9:
        /*0008*/ 	.byte	0x04, 0x17
        /*000a*/ 	.short	(.L_11 - .L_10)
.L_10:
        /*000c*/ 	.word	0x00000000
        /*0010*/ 	.short	0x0005
        /*0012*/ 	.short	0x0024
        /*0014*/ 	.byte	0x00, 0xf0, 0x11, 0x00


	//----- nvinfo : EIATTR_KPARAM_INFO
	.align		4
.L_11:
        /*0018*/ 	.byte	0x04, 0x17
        /*001a*/ 	.short	(.L_13 - .L_12)
.L_12:
        /*001c*/ 	.word	0x00000000
        /*0020*/ 	.short	0x0004
        /*0022*/ 	.short	0x0020
        /*0024*/ 	.byte	0x00, 0xf0, 0x11, 0x00


	//----- nvinfo : EIATTR_KPARAM_INFO
	.align		4
.L_13:
        /*0028*/ 	.byte	0x04, 0x17
        /*002a*/ 	.short	(.L_15 - .L_14)
.L_14:
        /*002c*/ 	.word	0x00000000
        /*0030*/ 	.short	0x0003
        /*0032*/ 	.short	0x0018
        /*0034*/ 	.byte	0x00, 0xf4, 0x21, 0x00


	//----- nvinfo : EIATTR_KPARAM_INFO
	.align		4
.L_15:
        /*0038*/ 	.byte	0x04, 0x17
        /*003a*/ 	.short	(.L_17 - .L_16)
.L_16:
        /*003c*/ 	.word	0x00000000
        /*0040*/ 	.short	0x0002
        /*0042*/ 	.short	0x0010
        /*0044*/ 	.byte	0x00, 0xf4, 0x21, 0x00


	//----- nvinfo : EIATTR_KPARAM_INFO
	.align		4
.L_17:
        /*0048*/ 	.byte	0x04, 0x17
        /*004a*/ 	.short	(.L_19 - .L_18)
.L_18:
        /*004c*/ 	.word	0x00000000
        /*0050*/ 	.short	0x0001
        /*0052*/ 	.short	0x0008
        /*0054*/ 	.byte	0x00, 0xf4, 0x21, 0x00


	//----- nvinfo : EIATTR_KPARAM_INFO
	.align		4
.L_19:
        /*0058*/ 	.byte	0x04, 0x17
        /*005a*/ 	.short	(.L_21 - .L_20)
.L_20:
        /*005c*/ 	.word	0x00000000
        /*0060*/ 	.short	0x0000
        /*0062*/ 	.short	0x0000
        /*0064*/ 	.byte	0x00, 0xf4, 0x21, 0x00


	//----- nvinfo : EIATTR_SPARSE_MMA_MASK
	.align		4
.L_21:
        /*0068*/ 	.byte	0x03, 0x50
        /*006a*/ 	.short	0x0000


	//----- nvinfo : EIATTR_MAXREG_COUNT
	.align		4
        /*006c*/ 	.byte	0x03, 0x1b
        /*006e*/ 	.short	0x00ff


	//----- nvinfo : EIATTR_EXIT_INSTR_OFFSETS
	.align		4
        /*0070*/ 	.byte	0x04, 0x1c
        /*0072*/ 	.short	(.L_23 - .L_22)


	//   ....[0]....
.L_22:
        /*0074*/ 	.word	0x00000a70


	//   ....[1]....
        /*0078*/ 	.word	0x00000ac0


	//----- nvinfo : EIATTR_REQNTID
	.align		4
.L_23:
        /*007c*/ 	.byte	0x04, 0x10
        /*007e*/ 	.short	(.L_25 - .L_24)
.L_24:
        /*0080*/ 	.word	0x00000100
        /*0084*/ 	.word	0x00000001
        /*0088*/ 	.word	0x00000001


	//----- nvinfo : EIATTR_CBANK_PARAM_SIZE
	.align		4
.L_25:
        /*008c*/ 	.byte	0x03, 0x19
        /*008e*/ 	.short	0x0028


	//----- nvinfo : EIATTR_PARAM_CBANK
	.align		4
        /*0090*/ 	.byte	0x04, 0x0a
        /*0092*/ 	.short	(.L_27 - .L_26)
	.align		4
.L_26:
        /*0094*/ 	.word	index@(.nv.constant0.triton_poi_fused_add_25)
        /*0098*/ 	.short	0x0210
        /*009a*/ 	.short	0x0028


	//----- nvinfo : EIATTR_SW_WAR
	.align		4
.L_27:
        /*009c*/ 	.byte	0x04, 0x36
        /*009e*/ 	.short	(.L_29 - .L_28)
.L_28:
        /*00a0*/ 	.word	0x00000008
.L_29:


//--------------------- .nv.callgraph             --------------------------
	.section	.nv.callgraph,"",@"SHT_CUDA_CALLGRAPH"
	.align	4
	.sectionentsize	8
	.align		4
        /*0000*/ 	.word	0x00000000
	.align		4
        /*0004*/ 	.word	0xffffffff
	.align		4
        /*0008*/ 	.word	0x00000000
	.align		4
        /*000c*/ 	.word	0xfffffffe
	.align		4
        /*0010*/ 	.word	0x00000000
	.align		4
        /*0014*/ 	.word	0xfffffffd
	.align		4
        /*0018*/ 	.word	0x00000000
	.align		4
        /*001c*/ 	.word	0xfffffffc


//--------------------- .text.triton_poi_fused_add_25 --------------------------
	.section	.text.triton_poi_fused_add_25,"ax",@progbits
	.sectionflags	@"SHF_BARRIERS=1"
	.align	128
        .global         triton_poi_fused_add_25
        .type           triton_poi_fused_add_25,@function
        .size           triton_poi_fused_add_25,(.L_x_1 - triton_poi_fused_add_25)
        .other          triton_poi_fused_add_25,@"STO_CUDA_ENTRY STV_DEFAULT"
triton_poi_fused_add_25:
.text.triton_poi_fused_add_25:
[----:B------:R-:W0:Y:S01]  /*0000*/  LDC R1, c[0x0][0x28] ;  /* 0x00000a00ff017b82 */ /* 0x000e220000000800 */
[----:B------:R-:W1:Y:S07]  /*0010*/  S2R R29, SR_CTAID.X ;  /* 0x00000000001d7919 */ /* 0x000e6e0000002500 */
[----:B------:R-:W2:Y:S01]  /*0020*/  LDC.64 R16, c[0x0][0x218] ;  /* 0x00008600ff107b82 */ /* 0x000ea20000000a00 */
[----:B------:R-:W-:Y:S02]  /*0030*/  CS2R R4, SRZ ;  /* 0x0000000000047805 */ /* 0x000fe4000001ff00 */
[----:B------:R-:W-:Y:S01]  /*0040*/  CS2R R6, SRZ ;  /* 0x0000000000067805 */ /* 0x000fe2000001ff00 */
[----:B------:R-:W3:Y:S01]  /*0050*/  S2R R2, SR_TID.X ;  /* 0x0000000000027919 */ /* 0x000ee20000002100 */
[----:B------:R-:W-:Y:S01]  /*0060*/  ULDC.64 UR6, c[0x0][0x208] ;  /* 0x0000820000067ab9 */ /* 0x000fe20000000a00 */
[----:B------:R-:W4:Y:S02]  /*0070*/  S2R R23, SR_CTAID.Y ;  /* 0x0000000000177919 */ /* 0x000f240000002600 */
[----:B------:R-:W5:Y:S08]  /*0080*/  LDC.64 R20, c[0x0][0x210] ;  /* 0x00008400ff147b82 */ /* 0x000f700000000a00 */
[----:B------:R-:W5:Y:S01]  /*0090*/  LDC.64 R24, c[0x0][0x220] ;  /* 0x00008800ff187b82 */ /* 0x000f620000000a00 */
[----:B-1----:R-:W-:-:S02]  /*00a0*/  IMAD.SHL.U32 R29, R29, 0x40, RZ ;  /* 0x000000401d1d7824 */ /* 0x002fc400078e00ff */
[----:B---3--:R-:W-:Y:S01]  /*00b0*/  IMAD.SHL.U32 R0, R2, 0x4, RZ ;  /* 0x0000000402007824 */ /* 0x008fe200078e00ff */
[----:B------:R-:W-:Y:S01]  /*00c0*/  SHF.R.U32.HI R28, RZ, 0x4, R2 ;  /* 0x00000004ff1c7819 */ /* 0x000fe20000011602 */
[----:B----4-:R-:W-:-:S03]  /*00d0*/  IMAD.SHL.U32 R23, R23, 0x40, RZ ;  /* 0x0000004017177824 */ /* 0x010fc600078e00ff */
[----:B------:R-:W-:Y:S02]  /*00e0*/  LOP3.LUT R3, R29, 0x3c, R0, 0xf8, !PT ;  /* 0x0000003c1d037812 */ /* 0x000fe400078ef800 */
[----:B------:R-:W-:Y:S02]  /*00f0*/  SGXT.U32 R28, R28, 0x4 ;  /* 0x000000041c1c781a */ /* 0x000fe40000000000 */
[C---:B------:R-:W-:Y:S01]  /*0100*/  ISETP.GE.AND P0, PT, R3.reuse, 0x180, PT ;  /* 0x000001800300780c */ /* 0x040fe20003f06270 */
[----:B--2---:R-:W-:Y:S01]  /*0110*/  IMAD.WIDE R16, R3, 0x4, R16 ;  /* 0x0000000403107825 */ /* 0x004fe200078e0210 */
[----:B------:R-:W-:-:S04]  /*0120*/  LOP3.LUT R2, R23, R28, RZ, 0xfc, !PT ;  /* 0x0000001c17027212 */ /* 0x000fc800078efcff */
[C---:B------:R-:W-:Y:S01]  /*0130*/  ISETP.LT.AND P1, PT, R2.reuse, 0x40, !P0 ;  /* 0x000000400200780c */ /* 0x040fe20004721270 */
[----:B------:R-:W-:Y:S01]  /*0140*/  IMAD R19, R2, 0x180, R3 ;  /* 0x0000018002137824 */ /* 0x000fe200078e0203 */
[----:B------:R-:W-:Y:S02]  /*0150*/  CS2R R12, SRZ ;  /* 0x00000000000c7805 */ /* 0x000fe4000001ff00 */
[----:B------:R-:W-:Y:S02]  /*0160*/  CS2R R14, SRZ ;  /* 0x00000000000e7805 */ /* 0x000fe4000001ff00 */
[----:B------:R-:W-:Y:S02]  /*0170*/  CS2R R8, SRZ ;  /* 0x0000000000087805 */ /* 0x000fe4000001ff00 */
[----:B------:R-:W-:Y:S01]  /*0180*/  CS2R R10, SRZ ;  /* 0x00000000000a7805 */ /* 0x000fe2000001ff00 */
[----:B------:R5:W2:Y:S02]  /*0190*/  @!P0 LDG.E.EL.128 R4, desc[UR6][R16.64] ;  /* 0x0000000610048981 */ /* 0x000aa4000c2e1d00 */
[----:B-----5:R-:W-:-:S04]  /*01a0*/  IMAD.WIDE R16, R19, 0x4, R20 ;  /* 0x0000000413107825 */ /* 0x020fc800078e0214 */
[----:B0-----:R-:W-:Y:S01]  /*01b0*/  IMAD.WIDE R18, R19, 0x4, R24 ;  /* 0x0000000413127825 */ /* 0x001fe200078e0218 */
[----:B------:R0:W2:Y:S04]  /*01c0*/  @P1 LDG.E.EL.128 R12, desc[UR6][R16.64] ;  /* 0x00000006100c1981 */ /* 0x0000a8000c2e1d00 */
[----:B------:R1:W2:Y:S01]  /*01d0*/  @P1 LDG.E.EL.128 R8, desc[UR6][R18.64] ;  /* 0x0000000612081981 */ /* 0x0002a2000c2e1d00 */
[----:B------:R-:W-:Y:S02]  /*01e0*/  LOP3.LUT R22, R23, 0x10, R28, 0xfe, !PT ;  /* 0x0000001017167812 */ /* 0x000fe400078efe1c */
[----:B------:R-:W-:Y:S02]  /*01f0*/  LOP3.LUT R2, R23, 0x20, R28, 0xfe, !PT ;  /* 0x0000002017027812 */ /* 0x000fe400078efe1c */
[C---:B------:R-:W-:Y:S01]  /*0200*/  ISETP.LT.AND P1, PT, R22.reuse, 0x40, !P0 ;  /* 0x000000401600780c */ /* 0x040fe20004721270 */
[----:B------:R-:W-:Y:S01]  /*0210*/  IMAD R22, R22, 0x180, R3 ;  /* 0x0000018016167824 */ /* 0x000fe200078e0203 */
[----:B------:R-:W-:-:S02]  /*0220*/  LOP3.LUT R24, R23, 0x30, R28, 0xfe, !PT ;  /* 0x0000003017187812 */ /* 0x000fc400078efe1c */
[----:B0-----:R-:W-:Y:S02]  /*0230*/  CS2R R16, SRZ ;  /* 0x0000000000107805 */ /* 0x001fe4000001ff00 */
[C---:B------:R-:W-:Y:S01]  /*0240*/  ISETP.LT.AND P2, PT, R2.reuse, 0x40, !P0 ;  /* 0x000000400200780c */ /* 0x040fe20004741270 */
[--C-:B------:R-:W-:Y:S01]  /*0250*/  IMAD R2, R2, 0x180, R3.reuse ;  /* 0x0000018002027824 */ /* 0x100fe200078e0203 */
[C---:B------:R-:W-:Y:S01]  /*0260*/  ISETP.LT.AND P0, PT, R24.reuse, 0x40, !P0 ;  /* 0x000000401800780c */ /* 0x040fe20004701270 */
[----:B------:R-:W-:Y:S01]  /*0270*/  IMAD R3, R24, 0x180, R3 ;  /* 0x0000018018037824 */ /* 0x000fe200078e0203 */
[----:B-1----:R-:W-:Y:S02]  /*0280*/  CS2R R18, SRZ ;  /* 0x0000000000127805 */ /* 0x002fe4000001ff00 */
[----:B------:R-:W-:Y:S01]  /*0290*/  LOP3.LUT R0, R23, 0x3c, R0, 0xf8, !PT ;  /* 0x0000003c17007812 */ /* 0x000fe200078ef800 */
[----:B--2---:R-:W-:Y:S01]  /*02a0*/  FFMA R25, R10, R6, R14 ;  /* 0x000000060a197223 */ /* 0x004fe2000000000e */
[----:B------:R-:W-:Y:S01]  /*02b0*/  FFMA R26, R11, R7, R15 ;  /* 0x000000070b1a7223 */ /* 0x000fe2000000000f */
[----:B------:R-:W-:Y:S01]  /*02c0*/  FFMA R27, R8, R4, R12 ;  /* 0x00000004081b7223 */ /* 0x000fe2000000000c */
[----:B------:R-:W0:Y:S01]  /*02d0*/  LDC.64 R14, c[0x0][0x220] ;  /* 0x00008800ff0e7b82 */ /* 0x000e220000000a00 */
[----:B------:R-:W-:Y:S01]  /*02e0*/  FFMA R24, R9, R5, R13 ;  /* 0x0000000509187223 */ /* 0x000fe2000000000d */
[----:B------:R-:W-:Y:S01]  /*02f0*/  IMAD.WIDE R8, R22, 0x4, R20 ;  /* 0x0000000416087825 */ /* 0x000fe200078e0214 */
[----:B------:R-:W-:-:S04]  /*0300*/  CS2R R10, SRZ ;  /* 0x00000000000a7805 */ /* 0x000fc8000001ff00 */
[----:B------:R1:W2:Y:S02]  /*0310*/  @P1 LDG.E.EL.128 R16, desc[UR6][R8.64] ;  /* 0x0000000608101981 */ /* 0x0002a4000c2e1d00 */
[----:B-1----:R-:W-:Y:S01]  /*0320*/  CS2R R8, SRZ ;  /* 0x0000000000087805 */ /* 0x002fe2000001ff00 */
[----:B0-----:R-:W-:-:S05]  /*0330*/  IMAD.WIDE R22, R22, 0x4, R14 ;  /* 0x0000000416167825 */ /* 0x001fca00078e020e */
[----:B------:R0:W2:Y:S01]  /*0340*/  @P1 LDG.E.EL.128 R8, desc[UR6][R22.64] ;  /* 0x0000000616081981 */ /* 0x0000a2000c2e1d00 */
[----:B------:R-:W-:-:S04]  /*0350*/  IMAD.WIDE R12, R2, 0x4, R20 ;  /* 0x00000004020c7825 */ /* 0x000fc800078e0214 */
[----:B------:R-:W-:-:S04]  /*0360*/  IMAD.WIDE R20, R3, 0x4, R20 ;  /* 0x0000000403147825 */ /* 0x000fc800078e0214 */
[----:B0-----:R-:W-:-:S04]  /*0370*/  IMAD.WIDE R22, R2, 0x4, R14 ;  /* 0x0000000402167825 */ /* 0x001fc800078e020e */
[----:B------:R-:W-:Y:S01]  /*0380*/  IMAD.WIDE R2, R3, 0x4, R14 ;  /* 0x0000000403027825 */ /* 0x000fe200078e020e */
[----:B------:R-:W-:-:S03]  /*0390*/  CS2R R14, SRZ ;  /* 0x00000000000e7805 */ /* 0x000fc6000001ff00 */
[----:B--2---:R-:W-:Y:S01]  /*03a0*/  FFMA R16, R8, R4, R16 ;  /* 0x0000000408107223 */ /* 0x004fe20000000010 */
[----:B------:R-:W-:Y:S01]  /*03b0*/  FFMA R17, R9, R5, R17 ;  /* 0x0000000509117223 */ /* 0x000fe20000000011 */
[----:B------:R-:W-:Y:S01]  /*03c0*/  FFMA R18, R10, R6, R18 ;  /* 0x000000060a127223 */ /* 0x000fe20000000012 */
[----:B------:R-:W-:Y:S01]  /*03d0*/  FFMA R19, R11, R7, R19 ;  /* 0x000000070b137223 */ /* 0x000fe20000000013 */
[----:B------:R-:W-:Y:S02]  /*03e0*/  CS2R R8, SRZ ;  /* 0x0000000000087805 */ /* 0x000fe4000001ff00 */
[----:B------:R-:W-:-:S06]  /*03f0*/  CS2R R10, SRZ ;  /* 0x00000000000a7805 */ /* 0x000fcc000001ff00 */
[----:B------:R0:W2:Y:S02]  /*0400*/  @P2 LDG.E.EL.128 R8, desc[UR6][R12.64] ;  /* 0x000000060c082981 */ /* 0x0000a4000c2e1d00 */
[----:B0-----:R-:W-:-:S06]  /*0410*/  CS2R R12, SRZ ;  /* 0x00000000000c7805 */ /* 0x001fcc000001ff00 */
[----:B------:R0:W2:Y:S01]  /*0420*/  @P2 LDG.E.EL.128 R12, desc[UR6][R22.64] ;  /* 0x00000006160c2981 */ /* 0x0000a2000c2e1d00 */
[----:B------:R-:W1:Y:S01]  /*0430*/  S2UR UR5, SR_CgaCtaId ;  /* 0x00000000000579c3 */ /* 0x000e620000008800 */
[----:B------:R-:W-:Y:S01]  /*0440*/  UMOV UR4, 0x400 ;  /* 0x0000040000047882 */ /* 0x000fe20000000000 */
[----:B0-----:R-:W0:Y:S01]  /*0450*/  S2R R23, SR_TID.X ;  /* 0x0000000000177919 */ /* 0x001e220000002100 */
[----:B-1----:R-:W-:Y:S01]  /*0460*/  UPRMT UR4, UR5, 0x654, UR4 ;  /* 0x0000065405047896 */ /* 0x002fe20008000004 */
[----:B--2---:R-:W-:Y:S01]  /*0470*/  FFMA R13, R13, R5, R9 ;  /* 0x000000050d0d7223 */ /* 0x004fe20000000009 */
[----:B0-----:R-:W-:Y:S02]  /*0480*/  IMAD.SHL.U32 R9, R23, 0x100, RZ ;  /* 0x0000010017097824 */ /* 0x001fe400078e00ff */
[----:B------:R-:W-:Y:S01]  /*0490*/  FFMA R12, R12, R4, R8 ;  /* 0x000000040c0c7223 */ /* 0x000fe20000000008 */
[----:B------:R-:W-:Y:S01]  /*04a0*/  SHF.R.U32.HI R8, RZ, 0x4, R23 ;  /* 0x00000004ff087819 */ /* 0x000fe20000011617 */
[----:B------:R-:W-:Y:S01]  /*04b0*/  FFMA R14, R14, R6, R10 ;  /* 0x000000060e0e7223 */ /* 0x000fe2000000000a */
[----:B------:R-:W-:Y:S01]  /*04c0*/  FFMA R15, R15, R7, R11 ;  /* 0x000000070f0f7223 */ /* 0x000fe2000000000b */
[----:B------:R-:W-:-:S02]  /*04d0*/  LOP3.LUT R9, R9, 0xf00, RZ, 0xc0, !PT ;  /* 0x00000f0009097812 */ /* 0x000fc400078ec0ff */
[----:B------:R-:W-:Y:S02]  /*04e0*/  SGXT.U32 R8, R8, 0x4 ;  /* 0x000000040808781a */ /* 0x000fe40000000000 */
[C---:B------:R-:W-:Y:S02]  /*04f0*/  LOP3.LUT R10, R9.reuse, 0x40, RZ, 0xfc, !PT ;  /* 0x00000040090a7812 */ /* 0x040fe400078efcff */
[C---:B------:R-:W-:Y:S02]  /*0500*/  LOP3.LUT R8, R9.reuse, R8, RZ, 0xfc, !PT ;  /* 0x0000000809087212 */ /* 0x040fe400078efcff */
[C---:B------:R-:W-:Y:S02]  /*0510*/  LEA.HI R11, R9.reuse, UR4, RZ, 0x1e ;  /* 0x00000004090b7c11 */ /* 0x040fe4000f8ff0ff */
[----:B------:R-:W-:Y:S02]  /*0520*/  LEA.HI R23, R10, UR4, RZ, 0x1e ;  /* 0x000000040a177c11 */ /* 0x000fe4000f8ff0ff */
[C---:B------:R-:W-:Y:S01]  /*0530*/  LOP3.LUT R10, R9.reuse, 0x80, RZ, 0xfc, !PT ;  /* 0x00000080090a7812 */ /* 0x040fe200078efcff */
[C---:B------:R-:W-:Y:S01]  /*0540*/  IMAD R22, R8.reuse, 0x4, R11 ;  /* 0x0000000408167824 */ /* 0x040fe200078e020b */
[----:B------:R-:W-:Y:S01]  /*0550*/  LOP3.LUT R9, R9, 0xc0, RZ, 0xfc, !PT ;  /* 0x000000c009097812 */ /* 0x000fe200078efcff */
[----:B------:R-:W-:Y:S01]  /*0560*/  IMAD R23, R8, 0x4, R23 ;  /* 0x0000000408177824 */ /* 0x000fe200078e0217 */
[----:B------:R-:W-:-:S02]  /*0570*/  LEA.HI R11, R10, UR4, RZ, 0x1e ;  /* 0x000000040a0b7c11 */ /* 0x000fc4000f8ff0ff */
[----:B------:R-:W-:Y:S01]  /*0580*/  STS [R22], R27 ;  /* 0x0000001b16007388 */ /* 0x000fe20000000800 */
[----:B------:R-:W-:-:S03]  /*0590*/  LEA.HI R9, R9, UR4, RZ, 0x1e ;  /* 0x0000000409097c11 */ /* 0x000fc6000f8ff0ff */
[----:B------:R0:W-:Y:S02]  /*05a0*/  STS [R23+0x100], R24 ;  /* 0x0001001817007388 */ /* 0x0001e40000000800 */
[----:B0-----:R-:W-:Y:S01]  /*05b0*/  IMAD R24, R8, 0x4, R11 ;  /* 0x0000000408187824 */ /* 0x001fe200078e020b */
[----:B------:R-:W-:-:S04]  /*05c0*/  CS2R R10, SRZ ;  /* 0x00000000000a7805 */ /* 0x000fc8000001ff00 */
[----:B------:R0:W-:Y:S02]  /*05d0*/  STS [R24+0x200], R25 ;  /* 0x0002001918007388 */ /* 0x0001e40000000800 */
[----:B0-----:R-:W-:Y:S01]  /*05e0*/  IMAD R25, R8, 0x4, R9 ;  /* 0x0000000408197824 */ /* 0x001fe200078e0209 */
[----:B------:R-:W-:-:S04]  /*05f0*/  CS2R R8, SRZ ;  /* 0x0000000000087805 */ /* 0x000fc8000001ff00 */
[----:B------:R-:W-:Y:S04]  /*0600*/  STS [R25+0x300], R26 ;  /* 0x0003001a19007388 */ /* 0x000fe80000000800 */
[----:B------:R-:W-:Y:S04]  /*0610*/  STS [R22+0x40], R16 ;  /* 0x0000401016007388 */ /* 0x000fe80000000800 */
[----:B------:R0:W-:Y:S04]  /*0620*/  STS [R23+0x140], R17 ;  /* 0x0001401117007388 */ /* 0x0001e80000000800 */
[----:B------:R-:W-:Y:S04]  /*0630*/  STS [R24+0x240], R18 ;  /* 0x0002401218007388 */ /* 0x000fe80000000800 */
[----:B------:R1:W-:Y:S01]  /*0640*/  STS [R25+0x340], R19 ;  /* 0x0003401319007388 */ /* 0x0003e20000000800 */
[----:B0-----:R-:W-:-:S03]  /*0650*/  CS2R R16, SRZ ;  /* 0x0000000000107805 */ /* 0x001fc6000001ff00 */
[----:B------:R0:W2:Y:S01]  /*0660*/  @P0 LDG.E.EL.128 R8, desc[UR6][R20.64] ;  /* 0x0000000614080981 */ /* 0x0000a2000c2e1d00 */
[----:B------:R-:W3:Y:S01]  /*0670*/  S2R R27, SR_TID.X ;  /* 0x00000000001b7919 */ /* 0x000ee20000002100 */
[----:B-1----:R-:W-:-:S06]  /*0680*/  CS2R R18, SRZ ;  /* 0x0000000000127805 */ /* 0x002fcc000001ff00 */
[----:B------:R1:W2:Y:S01]  /*0690*/  @P0 LDG.E.EL.128 R16, desc[UR6][R2.64] ;  /* 0x0000000602100981 */ /* 0x0002a2000c2e1d00 */
[----:B------:R-:W-:Y:S02]  /*06a0*/  ISETP.GE.AND P0, PT, R0, 0x40, PT ;  /* 0x000000400000780c */ /* 0x000fe40003f06270 */
[----:B0-----:R-:W-:Y:S01]  /*06b0*/  LOP3.LUT R20, R29, 0x20, R28, 0xfe, !PT ;  /* 0x000000201d147812 */ /* 0x001fe200078efe1c */
[----:B------:R0:W-:Y:S03]  /*06c0*/  STS [R22+0x80], R12 ;  /* 0x0000800c16007388 */ /* 0x0001e60000000800 */
[----:B------:R-:W-:Y:S01]  /*06d0*/  ISETP.LT.AND P3, PT, R20, 0x180, !P0 ;  /* 0x000001801400780c */ /* 0x000fe20004761270 */
[----:B------:R-:W-:Y:S04]  /*06e0*/  STS [R23+0x180], R13 ;  /* 0x0001800d17007388 */ /* 0x000fe80000000800 */
[----:B------:R-:W-:Y:S04]  /*06f0*/  STS [R24+0x280], R14 ;  /* 0x0002800e18007388 */ /* 0x000fe80000000800 */
[----:B------:R-:W-:Y:S01]  /*0700*/  STS [R25+0x380], R15 ;  /* 0x0003800f19007388 */ /* 0x000fe20000000800 */
[C---:B---3--:R-:W-:Y:S01]  /*0710*/  IMAD.SHL.U32 R26, R27.reuse, 0x4, RZ ;  /* 0x000000041b1a7824 */ /* 0x048fe200078e00ff */
[----:B-1----:R-:W-:-:S04]  /*0720*/  LOP3.LUT R3, R27, 0xf0, RZ, 0xc0, !PT ;  /* 0x000000f01b037812 */ /* 0x002fc800078ec0ff */
[----:B------:R-:W-:Y:S01]  /*0730*/  LOP3.LUT R2, R26, 0x3fc, RZ, 0xc0, !PT ;  /* 0x000003fc1a027812 */ /* 0x000fe200078ec0ff */
[----:B------:R-:W-:Y:S02]  /*0740*/  VIADD R3, R3, UR4 ;  /* 0x0000000403037c36 */ /* 0x000fe40008000000 */
[----:B--2---:R-:W-:Y:S01]  /*0750*/  FFMA R21, R16, R4, R8 ;  /* 0x0000000410157223 */ /* 0x004fe20000000008 */
[----:B------:R-:W-:Y:S01]  /*0760*/  FFMA R8, R17, R5, R9 ;  /* 0x0000000511087223 */ /* 0x000fe20000000009 */
[----:B------:R-:W-:Y:S01]  /*0770*/  FFMA R17, R18, R6, R10 ;  /* 0x0000000612117223 */ /* 0x000fe2000000000a */
[----:B------:R-:W-:Y:S01]  /*0780*/  FFMA R18, R19, R7, R11 ;  /* 0x0000000713127223 */ /* 0x000fe2000000000b */
[C---:B------:R-:W-:Y:S01]  /*0790*/  LOP3.LUT R4, R2.reuse, 0x400, RZ, 0xfc, !PT ;  /* 0x0000040002047812 */ /* 0x040fe200078efcff */
[----:B------:R-:W-:Y:S01]  /*07a0*/  STS [R22+0xc0], R21 ;  /* 0x0000c01516007388 */ /* 0x000fe20000000800 */
[----:B------:R-:W-:Y:S02]  /*07b0*/  LOP3.LUT R5, R2, 0x800, RZ, 0xfc, !PT ;  /* 0x0000080002057812 */ /* 0x000fe400078efcff */
[----:B------:R-:W-:Y:S01]  /*07c0*/  SHF.R.U32.HI R4, RZ, 0x2, R4 ;  /* 0x00000002ff047819 */ /* 0x000fe20000011604 */
[----:B------:R-:W-:Y:S01]  /*07d0*/  STS [R23+0x1c0], R8 ;  /* 0x0001c00817007388 */ /* 0x000fe20000000800 */
[----:B------:R-:W-:-:S02]  /*07e0*/  SHF.R.U32.HI R5, RZ, 0x2, R5 ;  /* 0x00000002ff057819 */ /* 0x000fc40000011605 */
[----:B------:R-:W-:Y:S01]  /*07f0*/  LOP3.LUT R4, R4, 0x1f0, RZ, 0xc0, !PT ;  /* 0x000001f004047812 */ /* 0x000fe200078ec0ff */
[----:B------:R-:W-:Y:S01]  /*0800*/  STS [R24+0x2c0], R17 ;  /* 0x0002c01118007388 */ /* 0x000fe20000000800 */
[----:B------:R-:W-:-:S03]  /*0810*/  LOP3.LUT R6, R5, 0x2f0, RZ, 0xc0, !PT ;  /* 0x000002f005067812 */ /* 0x000fc600078ec0ff */
[----:B------:R1:W-:Y:S01]  /*0820*/  STS [R25+0x3c0], R18 ;  /* 0x0003c01219007388 */ /* 0x0003e20000000800 */
[----:B------:R-:W-:Y:S02]  /*0830*/  VIADD R5, R4, UR4 ;  /* 0x0000000404057c36 */ /* 0x000fe40008000000 */
[----:B------:R-:W-:Y:S02]  /*0840*/  VIADD R7, R6, UR4 ;  /* 0x0000000406077c36 */ /* 0x000fe40008000000 */
[C---:B------:R-:W-:Y:S01]  /*0850*/  IMAD R4, R2.reuse, 0x4, R3 ;  /* 0x0000000402047824 */ /* 0x040fe200078e0203 */
[----:B------:R-:W-:Y:S01]  /*0860*/  SHF.R.S32.HI R3, RZ, 0x1f, R0 ;  /* 0x0000001fff037819 */ /* 0x000fe20000011400 */
[C---:B------:R-:W-:Y:S01]  /*0870*/  IMAD R9, R2.reuse, 0x4, R5 ;  /* 0x0000000402097824 */ /* 0x040fe200078e0205 */
[----:B------:R-:W-:Y:S01]  /*0880*/  BAR.SYNC.DEFER_BLOCKING 0x0 ;  /* 0x0000000000007b1d */ /* 0x000fe20000010000 */
[----:B0-----:R-:W-:Y:S01]  /*0890*/  IMAD R12, R2, 0x4, R7 ;  /* 0x00000004020c7824 */ /* 0x001fe200078e0207 */
[----:B------:R-:W-:-:S02]  /*08a0*/  LEA.HI R3, R3, R0, RZ, 0x4 ;  /* 0x0000000003037211 */ /* 0x000fc400078f20ff */
[----:B-1----:R-:W-:-:S04]  /*08b0*/  LOP3.LUT R18, R29, 0x10, R28, 0xfe, !PT ;  /* 0x000000101d127812 */ /* 0x002fc800078efe1c */
[----:B------:R-:W0:Y:S01]  /*08c0*/  LDC.64 R16, c[0x0][0x228] ;  /* 0x00008a00ff107b82 */ /* 0x000e220000000a00 */
[----:B------:R-:W-:Y:S02]  /*08d0*/  LOP3.LUT R19, R3, 0xfffffff0, RZ, 0xc0, !PT ;  /* 0xfffffff003137812 */ /* 0x000fe400078ec0ff */
[----:B------:R-:W-:Y:S02]  /*08e0*/  SHF.R.S32.HI R3, RZ, 0x4, R3 ;  /* 0x00000004ff037819 */ /* 0x000fe40000011403 */
[----:B------:R-:W-:Y:S01]  /*08f0*/  ISETP.LT.AND P2, PT, R18, 0x180, !P0 ;  /* 0x000001801200780c */ /* 0x000fe20004741270 */
[----:B------:R-:W-:Y:S01]  /*0900*/  IMAD.IADD R22, R0, 0x1, -R19 ;  /* 0x0000000100167824 */ /* 0x000fe200078e0a13 */
[----:B------:R-:W-:Y:S02]  /*0910*/  LOP3.LUT R19, R2, 0xc00, RZ, 0xfc, !PT ;  /* 0x00000c0002137812 */ /* 0x000fe400078efcff */
[----:B------:R-:W-:Y:S01]  /*0920*/  LOP3.LUT R0, R29, R28, RZ, 0xfc, !PT ;  /* 0x0000001c1d007212 */ /* 0x000fe200078efcff */
[----:B------:R-:W-:Y:S01]  /*0930*/  IMAD R3, R3, 0x1800, R22 ;  /* 0x0000180003037824 */ /* 0x000fe200078e0216 */
[----:B------:R-:W-:-:S02]  /*0940*/  LOP3.LUT R28, R29, 0x30, R28, 0xfe, !PT ;  /* 0x000000301d1c7812 */ /* 0x000fc400078efe1c */
[----:B------:R-:W-:Y:S01]  /*0950*/  SHF.R.U32.HI R19, RZ, 0x2, R19 ;  /* 0x00000002ff137819 */ /* 0x000fe20000011613 */
[--C-:B------:R-:W-:Y:S01]  /*0960*/  IMAD R21, R18, 0x10, R3.reuse ;  /* 0x0000001012157824 */ /* 0x100fe200078e0203 */
[----:B------:R-:W-:Y:S01]  /*0970*/  ISETP.LT.AND P1, PT, R0, 0x180, !P0 ;  /* 0x000001800000780c */ /* 0x000fe20004721270 */
[--C-:B------:R-:W-:Y:S01]  /*0980*/  IMAD R23, R20, 0x10, R3.reuse ;  /* 0x0000001014177824 */ /* 0x100fe200078e0203 */
[----:B------:R-:W-:Y:S01]  /*0990*/  LOP3.LUT R22, R19, 0x3f0, RZ, 0xc0, !PT ;  /* 0x000003f013167812 */ /* 0x000fe200078ec0ff */
[----:B------:R-:W1:Y:S01]  /*09a0*/  LDS.128 R4, [R4] ;  /* 0x0000000004047984 */ /* 0x000e620000000c00 */
[----:B------:R-:W-:Y:S01]  /*09b0*/  ISETP.LT.AND P0, PT, R28, 0x180, !P0 ;  /* 0x000001801c00780c */ /* 0x000fe20004701270 */
[----:B------:R-:W-:Y:S02]  /*09c0*/  IMAD R19, R0, 0x10, R3 ;  /* 0x0000001000137824 */ /* 0x000fe400078e0203 */
[----:B------:R-:W2:Y:S01]  /*09d0*/  LDS.128 R8, [R9+0x1000] ;  /* 0x0010000009087984 */ /* 0x000ea20000000c00 */
[----:B------:R-:W-:-:S02]  /*09e0*/  VIADD R25, R22, UR4 ;  /* 0x0000000416197c36 */ /* 0x000fc40008000000 */
[--C-:B0-----:R-:W-:Y:S01]  /*09f0*/  IMAD.WIDE R18, R19, 0x4, R16.reuse ;  /* 0x0000000413127825 */ /* 0x101fe200078e0210 */
[----:B------:R-:W0:Y:S03]  /*0a00*/  LDS.128 R12, [R12+0x2000] ;  /* 0x002000000c0c7984 */ /* 0x000e260000000c00 */
[----:B------:R-:W-:-:S04]  /*0a10*/  IMAD.WIDE R20, R21, 0x4, R16 ;  /* 0x0000000415147825 */ /* 0x000fc800078e0210 */
[----:B------:R-:W-:-:S04]  /*0a20*/  IMAD.WIDE R22, R23, 0x4, R16 ;  /* 0x0000000417167825 */ /* 0x000fc800078e0210 */
[----:B------:R-:W-:Y:S01]  /*0a30*/  IMAD R25, R2, 0x4, R25 ;  /* 0x0000000402197824 */ /* 0x000fe200078e0219 */
[----:B-1----:R1:W-:Y:S04]  /*0a40*/  @P1 STG.E.128 desc[UR6][R18.64], R4 ;  /* 0x0000000412001986 */ /* 0x0023e8000c101d06 */
[----:B--2---:R1:W-:Y:S04]  /*0a50*/  @P2 STG.E.128 desc[UR6][R20.64], R8 ;  /* 0x0000000814002986 */ /* 0x0043e8000c101d06 */
[----:B0-----:R1:W-:Y:S01]  /*0a60*/  @P3 STG.E.128 desc[UR6][R22.64], R12 ;  /* 0x0000000c16003986 */ /* 0x0013e2000c101d06 */
[----:B------:R-:W-:Y:S05]  /*0a70*/  @!P0 EXIT ;  /* 0x000000000000894d */ /* 0x000fea0003800000 */
[----:B------:R-:W0:Y:S01]  /*0a80*/  LDS.128 R24, [R25+0x3000] ;  /* 0x0030000019187984 */ /* 0x000e220000000c00 */
[----:B------:R-:W-:-:S04]  /*0a90*/  IMAD R3, R28, 0x10, R3 ;  /* 0x000000101c037824 */ /* 0x000fc800078e0203 */
[----:B------:R-:W-:-:S05]  /*0aa0*/  IMAD.WIDE R16, R3, 0x4, R16 ;  /* 0x0000000403107825 */ /* 0x000fca00078e0210 */
[----:B0-----:R-:W-:Y:S01]  /*0ab0*/  STG.E.128 desc[UR6][R16.64], R24 ;  /* 0x0000001810007986 */ /* 0x001fe2000c101d06 */
[----:B------:R-:W-:Y:S05]  /*0ac0*/  EXIT ;  /* 0x000000000000794d */ /* 0x000fea0003800000 */
.L_x_0:
[----:B------:R-:W-:-:S00]  /*0ad0*/  BRA `(.L_x_0) ;  /* 0xfffffffc00fc7947 */ /* 0x000fc0000383ffff */
[----:B------:R-:W-:-:S00]  /*0ae0*/  NOP ;  /* 0x0000000000007918 */ /* 0x000fc00000000000 */
        /* <DEDUP_REMOVED lines=9> */
.L_x_1:


//--------------------- .nv.shared.triton_poi_fused_add_25 --------------------------
	.section	.nv.shared.triton_poi_fused_add_25,"aw",@nobits
	.sectionflags	@""
	.align	16
	.zero		1024


//--------------------- .nv.constant0.triton_poi_fused_add_25 --------------------------
	.section	.nv.constant0.triton_poi_fused_add_25,"a",@progbits
	.sectionflags	@""
	.align	4
.nv.constant0.triton_poi_fused_add_25:
	.zero		568
